//
// Generated by NVIDIA NVVM Compiler
//
// Compiler Build ID: CL-36424714
// Cuda compilation tools, release 13.0, V13.0.88
// Based on NVVM 20.0.0
//

.version 9.0
.target sm_100
.address_size 64

	// .globl	_Z10PrefixSum2PiS_i

.visible .entry _Z10PrefixSum2PiS_i(
	.param .u64 .ptr .align 1 _Z10PrefixSum2PiS_i_param_0,
	.param .u64 .ptr .align 1 _Z10PrefixSum2PiS_i_param_1,
	.param .u32 _Z10PrefixSum2PiS_i_param_2
)
{
	.reg .pred 	%p<4>;
	.reg .b32 	%r<11>;
	.reg .b64 	%rd<7>;

	ld.param.u64 	%rd3, [_Z10PrefixSum2PiS_i_param_1];
	ld.param.u32 	%r5, [_Z10PrefixSum2PiS_i_param_2];
	cvta.to.global.u64 	%rd1, %rd3;
	mov.u32 	%r1, %tid.x;
	setp.lt.s32 	%p1, %r5, 2;
	@%p1 bra 	$L__BB0_5;
	mul.wide.u32 	%rd4, %r1, 4;
	add.s64 	%rd2, %rd1, %rd4;
	mov.b32 	%r10, 1;
$L__BB0_2:
	add.s32 	%r3, %r10, %r1;
	setp.ge.s32 	%p2, %r3, %r5;
	@%p2 bra 	$L__BB0_4;
	ld.global.u32 	%r7, [%rd2];
	mul.wide.u32 	%rd5, %r3, 4;
	add.s64 	%rd6, %rd1, %rd5;
	ld.global.u32 	%r8, [%rd6];
	add.s32 	%r9, %r8, %r7;
	st.global.u32 	[%rd6], %r9;
$L__BB0_4:
	shl.b32 	%r10, %r10, 1;
	setp.lt.s32 	%p3, %r10, %r5;
	@%p3 bra 	$L__BB0_2;
$L__BB0_5:
	ret;

}


// ===== COMPILED SASS (sm_100) =====

	.target	sm_100

	.elftype	@"ET_EXEC"


//--------------------- .note.nv.tkinfo           --------------------------
	.section	.note.nv.tkinfo,"",@"SHT_NOTE"
	.sectionflags	@"SHF_NOTE_NV_TKINFO"
	.tkinfo
        /*0018*/ 	.word	0x00000002
        /*0030*/ 	.string	""
        /*0030*/ 	.string	"ptxas"
        /*0030*/ 	.string	"Cuda compilation tools, release 13.0, V13.0.88"
        /*0030*/ 	.string	"Build cuda_13.0.r13.0/compiler.36424714_0"
        /*0030*/ 	.string	"-arch sm_100 -m 64 "



//--------------------- .note.nv.cuinfo           --------------------------
	.section	.note.nv.cuinfo,"",@"SHT_NOTE"
	.sectionflags	@"SHF_NOTE_NV_CUINFO"
        /*0018*/ 	.short	0x0002
        /*001a*/ 	.short	0x0064
        /*001c*/ 	.short	0x0082
	.zero		2


//--------------------- .nv.info                  --------------------------
	.section	.nv.info,"",@"SHT_CUDA_INFO"
	.align	4


	//----- nvinfo : EIATTR_REGCOUNT
	.align		4
        /*0000*/ 	.byte	0x04, 0x2f
        /*0002*/ 	.short	(.L_1 - .L_0)
	.align		4
.L_0:
        /*0004*/ 	.word	index@(_Z10PrefixSum2PiS_i)
        /*0008*/ 	.word	0x0000000e


	//----- nvinfo : EIATTR_FRAME_SIZE
	.align		4
.L_1:
        /*000c*/ 	.byte	0x04, 0x11
        /*000e*/ 	.short	(.L_3 - .L_2)
	.align		4
.L_2:
        /*0010*/ 	.word	index@(_Z10PrefixSum2PiS_i)
        /*0014*/ 	.word	0x00000000


	//----- nvinfo : EIATTR_MIN_STACK_SIZE
	.align		4
.L_3:
        /*0018*/ 	.byte	0x04, 0x12
        /*001a*/ 	.short	(.L_5 - .L_4)
	.align		4
.L_4:
        /*001c*/ 	.word	index@(_Z10PrefixSum2PiS_i)
        /*0020*/ 	.word	0x00000000
.L_5:


//--------------------- .nv.compat                --------------------------
	.section	.nv.compat,"",@"SHT_CUDA_COMPAT_INFO"
	.align	4
        /*0000*/ 	.byte	0x02, 0x09, 0x00, 0x00, 0x02, 0x02, 0x01, 0x00, 0x02, 0x05, 0x05, 0x00, 0x03, 0x07, 0x01, 0x01
        /*0010*/ 	.byte	0x02, 0x03, 0x00, 0x00, 0x02, 0x06, 0x01, 0x00, 0x04, 0x0b, 0x08, 0x00, 0x09, 0x00, 0x00, 0x00
        /*0020*/ 	.byte	0x00, 0x00, 0x00, 0x00


//--------------------- .nv.info._Z10PrefixSum2PiS_i --------------------------
	.section	.nv.info._Z10PrefixSum2PiS_i,"",@"SHT_CUDA_INFO"
	.sectionflags	@""
	.align	4


	//----- nvinfo : EIATTR_CUDA_API_VERSION
	.align		4
        /*0000*/ 	.byte	0x04, 0x37
        /*0002*/ 	.short	(.L_7 - .L_6)
.L_6:
        /*0004*/ 	.word	0x00000082


	//----- nvinfo : EIATTR_KPARAM_INFO
	.align		4
.L_7:
        /*0008*/ 	.byte	0x04, 0x17
        /*000a*/ 	.short	(.L_9 - .L_8)
.L_8:
        /*000c*/ 	.word	0x00000000
        /*0010*/ 	.short	0x0002
        /*0012*/ 	.short	0x0010
        /*0014*/ 	.byte	0x00, 0xf0, 0x11, 0x00


	//----- nvinfo : EIATTR_KPARAM_INFO
	.align		4
.L_9:
        /*0018*/ 	.byte	0x04, 0x17
        /*001a*/ 	.short	(.L_11 - .L_10)
.L_10:
        /*001c*/ 	.word	0x00000000
        /*0020*/ 	.short	0x0001
        /*0022*/ 	.short	0x0008
        /*0024*/ 	.byte	0x00, 0xf5, 0x21, 0x00


	//----- nvinfo : EIATTR_KPARAM_INFO
	.align		4
.L_11:
        /*0028*/ 	.byte	0x04, 0x17
        /*002a*/ 	.short	(.L_13 - .L_12)
.L_12:
        /*002c*/ 	.word	0x00000000
        /*0030*/ 	.short	0x0000
        /*0032*/ 	.short	0x0000
        /*0034*/ 	.byte	0x00, 0xf5, 0x21, 0x00


	//----- nvinfo : EIATTR_SPARSE_MMA_MASK
	.align		4
.L_13:
        /*0038*/ 	.byte	0x03, 0x50
        /*003a*/ 	.short	0x0000


	//----- nvinfo : EIATTR_MAXREG_COUNT
	.align		4
        /*003c*/ 	.byte	0x03, 0x1b
        /*003e*/ 	.short	0x00ff


	//----- nvinfo : EIATTR_MERCURY_ISA_VERSION
	.align		4
        /*0040*/ 	.byte	0x03, 0x5f
        /*0042*/ 	.short	0x0101


	//----- nvinfo : EIATTR_VRC_CTA_INIT_COUNT
	.align		4
        /*0044*/ 	.byte	0x02, 0x4a
	.zero		1
	.zero		1


	//----- nvinfo : EIATTR_EXIT_INSTR_OFFSETS
	.align		4
        /*0048*/ 	.byte	0x04, 0x1c
        /*004a*/ 	.short	(.L_15 - .L_14)


	//   ....[0]....
.L_14:
        /*004c*/ 	.word	0x00000030


	//   ....[1]....
        /*0050*/ 	.word	0x00000180


	//----- nvinfo : EIATTR_CRS_STACK_SIZE
	.align		4
.L_15:
        /*0054*/ 	.byte	0x04, 0x1e
        /*0056*/ 	.short	(.L_17 - .L_16)
.L_16:
        /*0058*/ 	.word	0x00000000


	//----- nvinfo : EIATTR_CBANK_PARAM_SIZE
	.align		4
.L_17:
        /*005c*/ 	.byte	0x03, 0x19
        /*005e*/ 	.short	0x0014


	//----- nvinfo : EIATTR_PARAM_CBANK
	.align		4
        /*0060*/ 	.byte	0x04, 0x0a
        /*0062*/ 	.short	(.L_19 - .L_18)
	.align		4
.L_18:
        /*0064*/ 	.word	index@(.nv.constant0._Z10PrefixSum2PiS_i)
        /*0068*/ 	.short	0x0380
        /*006a*/ 	.short	0x0014


	//----- nvinfo : EIATTR_SW_WAR
	.align		4
.L_19:
        /*006c*/ 	.byte	0x04, 0x36
        /*006e*/ 	.short	(.L_21 - .L_20)
.L_20:
        /*0070*/ 	.word	0x00000008
.L_21:


//--------------------- .nv.callgraph             --------------------------
	.section	.nv.callgraph,"",@"SHT_CUDA_CALLGRAPH"
	.align	4
	.sectionentsize	8
	.align		4
        /*0000*/ 	.word	0x00000000
	.align		4
        /*0004*/ 	.word	0xffffffff
	.align		4
        /*0008*/ 	.word	0x00000000
	.align		4
        /*000c*/ 	.word	0xfffffffe
	.align		4
        /*0010*/ 	.word	0x00000000
	.align		4
        /*0014*/ 	.word	0xfffffffd
	.align		4
        /*0018*/ 	.word	0x00000000
	.align		4
        /*001c*/ 	.word	0xfffffffc


//--------------------- .text._Z10PrefixSum2PiS_i --------------------------
	.section	.text._Z10PrefixSum2PiS_i,"ax",@progbits
	.align	128
        .global         _Z10PrefixSum2PiS_i
        .type           _Z10PrefixSum2PiS_i,@function
        .size           _Z10PrefixSum2PiS_i,(.L_x_4 - _Z10PrefixSum2PiS_i)
        .other          _Z10PrefixSum2PiS_i,@"STO_CUDA_ENTRY STV_DEFAULT"
_Z10PrefixSum2PiS_i:
.text._Z10PrefixSum2PiS_i:
[----:B------:R-:W-:Y:S08]  /*0000*/  LDC R1, c[0x0][0x37c] ;  /* 0x0000df00ff017b82 */ /* 0x000ff00000000800 */
[----:B------:R-:W0:Y:S02]  /*0010*/  LDC R0, c[0x0][0x390] ;  /* 0x0000e400ff007b82 */ /* 0x000e240000000800 */
[----:B0-----:R-:W-:-:S13]  /*0020*/  ISETP.GE.AND P0, PT, R0, 0x2, PT ;  /* 0x000000020000780c */ /* 0x001fda0003f06270 */
[----:B------:R-:W-:Y:S05]  /*0030*/  @!P0 EXIT ;  /* 0x000000000000894d */ /* 0x000fea0003800000 */
[----:B------:R-:W0:Y:S01]  /*0040*/  S2R R11, SR_TID.X ;  /* 0x00000000000b7919 */ /* 0x000e220000002100 */
[----:B------:R-:W0:Y:S01]  /*0050*/  LDC.64 R2, c[0x0][0x388] ;  /* 0x0000e200ff027b82 */ /* 0x000e220000000a00 */
[----:B------:R-:W1:Y:S01]  /*0060*/  LDCU.64 UR6, c[0x0][0x358] ;  /* 0x00006b00ff0677ac */ /* 0x000e620008000a00 */
[----:B------:R-:W2:Y:S06]  /*0070*/  LDCU UR5, c[0x0][0x390] ;  /* 0x00007200ff0577ac */ /* 0x000eac0008000800 */
[----:B------:R-:W3:Y:S01]  /*0080*/  LDC.64 R6, c[0x0][0x388] ;  /* 0x0000e200ff067b82 */ /* 0x000ee20000000a00 */
[----:B------:R-:W-:Y:S01]  /*0090*/  UMOV UR4, 0x1 ;  /* 0x0000000100047882 */ /* 0x000fe20000000000 */
[----:B012---:R-:W-:-:S07]  /*00a0*/  IMAD.WIDE.U32 R2, R11, 0x4, R2 ;  /* 0x000000040b027825 */ /* 0x007fce00078e0002 */
.L_x_2:
[----:B0-----:R-:W-:Y:S01]  /*00b0*/  IADD3 R5, PT, PT, R11, UR4, RZ ;  /* 0x000000040b057c10 */ /* 0x001fe2000fffe0ff */
[----:B------:R-:W-:Y:S01]  /*00c0*/  USHF.L.U32 UR4, UR4, 0x1, URZ ;  /* 0x0000000104047899 */ /* 0x000fe200080006ff */
[----:B------:R-:W-:Y:S02]  /*00d0*/  BSSY.RECONVERGENT B0, `(.L_x_0) ;  /* 0x0000008000007945 */ /* 0x000fe40003800200 */
[----:B------:R-:W-:-:S13]  /*00e0*/  ISETP.GE.AND P0, PT, R5, UR5, PT ;  /* 0x0000000505007c0c */ /* 0x000fda000bf06270 */
[----:B------:R-:W-:Y:S05]  /*00f0*/  @P0 BRA `(.L_x_1) ;  /* 0x0000000000140947 */ /* 0x000fea0003800000 */
[----:B---3--:R-:W-:Y:S01]  /*0100*/  IMAD.WIDE.U32 R4, R5, 0x4, R6 ;  /* 0x0000000405047825 */ /* 0x008fe200078e0006 */
[----:B------:R-:W2:Y:S04]  /*0110*/  LDG.E R0, desc[UR6][R2.64] ;  /* 0x0000000602007981 */ /* 0x000ea8000c1e1900 */
[----:B------:R-:W2:Y:S02]  /*0120*/  LDG.E R9, desc[UR6][R4.64] ;  /* 0x0000000604097981 */ /* 0x000ea4000c1e1900 */
[----:B--2---:R-:W-:-:S05]  /*0130*/  IADD3 R9, PT, PT, R0, R9, RZ ;  /* 0x0000000900097210 */ /* 0x004fca0007ffe0ff */
[----:B------:R0:W-:Y:S02]  /*0140*/  STG.E desc[UR6][R4.64], R9 ;  /* 0x0000000904007986 */ /* 0x0001e4000c101906 */
.L_x_1:
[----:B------:R-:W-:Y:S05]  /*0150*/  BSYNC.RECONVERGENT B0 ;  /* 0x0000000000007941 */ /* 0x000fea0003800200 */
.L_x_0:
[----:B------:R-:W-:-:S09]  /*0160*/  UISETP.GE.AND UP0, UPT, UR4, UR5, UPT ;  /* 0x000000050400728c */ /* 0x000fd2000bf06270 */
[----:B------:R-:W-:Y:S05]  /*0170*/  BRA.U !UP0, `(.L_x_2) ;  /* 0xfffffffd08cc7547 */ /* 0x000fea000b83ffff */
[----:B------:R-:W-:Y:S05]  /*0180*/  EXIT ;  /* 0x000000000000794d */ /* 0x000fea0003800000 */
.L_x_3:
[----:B------:R-:W-:-:S00]  /*0190*/  BRA `(.L_x_3) ;  /* 0xfffffffc00fc7947 */ /* 0x000fc0000383ffff */
[----:B------:R-:W-:-:S00]  /*01a0*/  NOP ;  /* 0x0000000000007918 */ /* 0x000fc00000000000 */
        /* <DEDUP_REMOVED lines=13> */
.L_x_4:


//--------------------- .nv.shared.reserved.0     --------------------------
	.section	.nv.shared.reserved.0,"aw",@nobits
	.weak		__nv_reservedSMEM_offset_0_alias
	.size		__nv_reservedSMEM_offset_0_alias, 0, 64
	.other		__nv_reservedSMEM_offset_0_alias,@"STO_CUDA_RESERVED_SHARED STV_DEFAULT"
__nv_reservedSMEM_offset_0_alias:
	.zero		0
	.zero		64


//--------------------- .nv.constant0._Z10PrefixSum2PiS_i --------------------------
	.section	.nv.constant0._Z10PrefixSum2PiS_i,"a",@progbits
	.sectionflags	@""
	.align	4
.nv.constant0._Z10PrefixSum2PiS_i:
	.zero		916


//--------------------- SYMBOLS --------------------------

	.type		.nv.reservedSmem.offset0,@object
	.size		.nv.reservedSmem.offset0,0x4
